	.headerflags	@"EF_CUDA_TEXMODE_UNIFIED EF_CUDA_64BIT_ADDRESS EF_CUDA_SM86 EF_CUDA_VIRTUAL_SM(EF_CUDA_SM86)"
	.elftype	@"ET_EXEC"


//--------------------- .nv.info                  --------------------------
	.section	.nv.info,"",@"SHT_CUDA_INFO"
	.align	4


	//----- nvinfo : EIATTR_REGCOUNT
	.align		4
        /*0000*/ 	.byte	0x04, 0x2f
        /*0002*/ 	.short	(.L_1 - .L_0)
	.align		4
.L_0:
        /*0004*/ 	.word	index@(triton_poi_fused_add_3)
        /*0008*/ 	.word	0x0000000e


	//----- nvinfo : EIATTR_MIN_STACK_SIZE
	.align		4
.L_1:
        /*000c*/ 	.byte	0x04, 0x12
        /*000e*/ 	.short	(.L_3 - .L_2)
	.align		4
.L_2:
        /*0010*/ 	.word	index@(triton_poi_fused_add_3)
        /*0014*/ 	.word	0x00000000


	//----- nvinfo : EIATTR_FRAME_SIZE
	.align		4
.L_3:
        /*0018*/ 	.byte	0x04, 0x11
        /*001a*/ 	.short	(.L_5 - .L_4)
	.align		4
.L_4:
        /*001c*/ 	.word	index@(triton_poi_fused_add_3)
        /*0020*/ 	.word	0x00000000


	//----- nvinfo : EIATTR_MIN_STACK_SIZE
	.align		4
.L_5:
        /*0024*/ 	.byte	0x04, 0x12
        /*0026*/ 	.short	(.L_7 - .L_6)
	.align		4
.L_6:
        /*0028*/ 	.word	index@(triton_poi_fused_add_3)
        /*002c*/ 	.word	0x00000000
.L_7:


//--------------------- .nv.info.triton_poi_fused_add_3 --------------------------
	.section	.nv.info.triton_poi_fused_add_3,"",@"SHT_CUDA_INFO"
	.sectionflags	@""
	.align	4


	//----- nvinfo : EIATTR_CUDA_API_VERSION
	.align		4
        /*0000*/ 	.byte	0x04, 0x37
        /*0002*/ 	.short	(.L_9 - .L_8)
.L_8:
        /*0004*/ 	.word	0x0000007c


	//----- nvinfo : EIATTR_SW2861232_WAR
	.align		4
.L_9:
        /*0008*/ 	.byte	0x01, 0x35
	.zero		2


	//----- nvinfo : EIATTR_PARAM_CBANK
	.align		4
        /*000c*/ 	.byte	0x04, 0x0a
        /*000e*/ 	.short	(.L_11 - .L_10)
	.align		4
.L_10:
        /*0010*/ 	.word	index@(.nv.constant0.triton_poi_fused_add_3)
        /*0014*/ 	.short	0x0160
        /*0016*/ 	.short	0x0028


	//----- nvinfo : EIATTR_CBANK_PARAM_SIZE
	.align		4
.L_11:
        /*0018*/ 	.byte	0x03, 0x19
        /*001a*/ 	.short	0x0028


	//----- nvinfo : EIATTR_KPARAM_INFO
	.align		4
        /*001c*/ 	.byte	0x04, 0x17
        /*001e*/ 	.short	(.L_13 - .L_12)
.L_12:
        /*0020*/ 	.word	0x00000000
        /*0024*/ 	.short	0x0004
        /*0026*/ 	.short	0x0020
        /*0028*/ 	.byte	0x00, 0xf4, 0x21, 0x00


	//----- nvinfo : EIATTR_KPARAM_INFO
	.align		4
.L_13:
        /*002c*/ 	.byte	0x04, 0x17
        /*002e*/ 	.short	(.L_15 - .L_14)
.L_14:
        /*0030*/ 	.word	0x00000000
        /*0034*/ 	.short	0x0003
        /*0036*/ 	.short	0x0018
        /*0038*/ 	.byte	0x00, 0xf0, 0x11, 0x00


	//----- nvinfo : EIATTR_KPARAM_INFO
	.align		4
.L_15:
        /*003c*/ 	.byte	0x04, 0x17
        /*003e*/ 	.short	(.L_17 - .L_16)
.L_16:
        /*0040*/ 	.word	0x00000000
        /*0044*/ 	.short	0x0002
        /*0046*/ 	.short	0x0010
        /*0048*/ 	.byte	0x00, 0xf4, 0x21, 0x00


	//----- nvinfo : EIATTR_KPARAM_INFO
	.align		4
.L_17:
        /*004c*/ 	.byte	0x04, 0x17
        /*004e*/ 	.short	(.L_19 - .L_18)
.L_18:
        /*0050*/ 	.word	0x00000000
        /*0054*/ 	.short	0x0001
        /*0056*/ 	.short	0x0008
        /*0058*/ 	.byte	0x00, 0xf4, 0x21, 0x00


	//----- nvinfo : EIATTR_KPARAM_INFO
	.align		4
.L_19:
        /*005c*/ 	.byte	0x04, 0x17
        /*005e*/ 	.short	(.L_21 - .L_20)
.L_20:
        /*0060*/ 	.word	0x00000000
        /*0064*/ 	.short	0x0000
        /*0066*/ 	.short	0x0000
        /*0068*/ 	.byte	0x00, 0xf4, 0x21, 0x00


	//----- nvinfo : EIATTR_MAXREG_COUNT
	.align		4
.L_21:
        /*006c*/ 	.byte	0x03, 0x1b
        /*006e*/ 	.short	0x00ff


	//----- nvinfo : EIATTR_EXIT_INSTR_OFFSETS
	.align		4
        /*0070*/ 	.byte	0x04, 0x1c
        /*0072*/ 	.short	(.L_23 - .L_22)


	//   ....[0]....
.L_22:
        /*0074*/ 	.word	0x000001f0


	//   ....[1]....
        /*0078*/ 	.word	0x00000210


	//----- nvinfo : EIATTR_REQNTID
	.align		4
.L_23:
        /*007c*/ 	.byte	0x04, 0x10
        /*007e*/ 	.short	(.L_25 - .L_24)
.L_24:
        /*0080*/ 	.word	0x00000080
        /*0084*/ 	.word	0x00000001
        /*0088*/ 	.word	0x00000001
.L_25:


//--------------------- .nv.callgraph             --------------------------
	.section	.nv.callgraph,"",@"SHT_CUDA_CALLGRAPH"
	.align	4
	.sectionentsize	8
	.align		4
        /*0000*/ 	.word	0x00000000
	.align		4
        /*0004*/ 	.word	0xffffffff
	.align		4
        /*0008*/ 	.word	0x00000000
	.align		4
        /*000c*/ 	.word	0xfffffffe
	.align		4
        /*0010*/ 	.word	0x00000000
	.align		4
        /*0014*/ 	.word	0xfffffffd
	.align		4
        /*0018*/ 	.word	0x00000000
	.align		4
        /*001c*/ 	.word	0xfffffffc


//--------------------- .nv.rel.action            --------------------------
	.section	.nv.rel.action,"",@"SHT_CUDA_RELOCINFO"
	.align	8
	.sectionentsize	8
        /*0000*/ 	.byte	0x73, 0x00, 0x00, 0x00, 0x00, 0x00, 0x00, 0x00, 0x00, 0x00, 0x00, 0x11, 0x25, 0x00, 0x05, 0x36


//--------------------- .nv.constant0.triton_poi_fused_add_3 --------------------------
	.section	.nv.constant0.triton_poi_fused_add_3,"a",@progbits
	.sectionflags	@""
	.align	4
.nv.constant0.triton_poi_fused_add_3:
	.zero		392


//--------------------- .text.triton_poi_fused_add_3 --------------------------
	.section	.text.triton_poi_fused_add_3,"ax",@progbits
	.sectioninfo	@"SHI_REGISTERS=14"
	.align	128
        .global         triton_poi_fused_add_3
        .type           triton_poi_fused_add_3,@function
        .size           triton_poi_fused_add_3,(.L_x_1 - triton_poi_fused_add_3)
        .other          triton_poi_fused_add_3,@"STO_CUDA_ENTRY STV_DEFAULT"
triton_poi_fused_add_3:
.text.triton_poi_fused_add_3:
[----:B------:R-:W-:Y:S02]  /*0000*/  MOV R1, c[0x0][0x28] ;  /* 0x00000a0000017a02 */ /* 0x000fe40000000f00 */
[----:B------:R-:W0:Y:S01]  /*0010*/  S2R R0, SR_TID.X ;  /* 0x0000000000007919 */ /* 0x000e220000002100 */
[----:B------:R-:W-:Y:S01]  /*0020*/  IMAD.MOV.U32 R10, RZ, RZ, 0x2 ;  /* 0x00000002ff0a7424 */ /* 0x000fe200078e00ff */
[----:B------:R-:W-:Y:S01]  /*0030*/  MOV R6, RZ ;  /* 0x000000ff00067202 */ /* 0x000fe20000000f00 */
[----:B------:R-:W-:Y:S01]  /*0040*/  ULDC.64 UR4, c[0x0][0x118] ;  /* 0x0000460000047ab9 */ /* 0x000fe20000000a00 */
[----:B------:R-:W1:Y:S01]  /*0050*/  S2R R3, SR_CTAID.X ;  /* 0x0000000000037919 */ /* 0x000e620000002500 */
[----:B------:R-:W-:Y:S01]  /*0060*/  IMAD.MOV.U32 R5, RZ, RZ, 0x4 ;  /* 0x00000004ff057424 */ /* 0x000fe200078e00ff */
[----:B0-----:R-:W-:-:S04]  /*0070*/  SHF.L.U32 R0, R0, 0x1, RZ ;  /* 0x0000000100007819 */ /* 0x001fc800000006ff */
[----:B------:R-:W-:-:S04]  /*0080*/  LOP3.LUT R0, R0, 0xfe, RZ, 0xc0, !PT ;  /* 0x000000fe00007812 */ /* 0x000fc800078ec0ff */
[----:B-1----:R-:W-:-:S04]  /*0090*/  LEA R0, R3, R0, 0x8 ;  /* 0x0000000003007211 */ /* 0x002fc800078e40ff */
[C---:B------:R-:W-:Y:S01]  /*00a0*/  ISETP.GE.AND P0, PT, R0.reuse, 0x900, PT ;  /* 0x000009000000780c */ /* 0x040fe20003f06270 */
[----:B------:R-:W-:-:S05]  /*00b0*/  IMAD.HI R2, R0, 0x38e38e39, RZ ;  /* 0x38e38e3900027827 */ /* 0x000fca00078e02ff */
[----:B------:R-:W-:-:S04]  /*00c0*/  SHF.R.U32.HI R3, RZ, 0x1f, R2 ;  /* 0x0000001fff037819 */ /* 0x000fc80000011602 */
[----:B------:R-:W-:-:S05]  /*00d0*/  LEA.HI.SX32 R3, R2, R3, 0x18 ;  /* 0x0000000302037211 */ /* 0x000fca00078fc2ff */
[----:B------:R-:W-:-:S05]  /*00e0*/  IMAD R2, R3, -0x480, R0 ;  /* 0xfffffb8003027824 */ /* 0x000fca00078e0200 */
[----:B------:R-:W-:-:S05]  /*00f0*/  IADD3 R4, R2, 0x480, RZ ;  /* 0x0000048002047810 */ /* 0x000fca0007ffe0ff */
[----:B------:R-:W-:-:S04]  /*0100*/  IMAD R3, R3, 0x900, R4 ;  /* 0x0000090003037824 */ /* 0x000fc800078e0204 */
[----:B------:R-:W-:Y:S01]  /*0110*/  IMAD.WIDE R2, R3, R10, c[0x0][0x160] ;  /* 0x0000580003027625 */ /* 0x000fe200078e020a */
[----:B------:R-:W-:-:S04]  /*0120*/  CS2R R8, SRZ ;  /* 0x0000000000087805 */ /* 0x000fc8000001ff00 */
[----:B------:R0:W2:Y:S01]  /*0130*/  @!P0 LDG.E R6, [R2.64] ;  /* 0x0000000402068981 */ /* 0x0000a2000c1e1900 */
[----:B------:R-:W-:-:S05]  /*0140*/  IMAD.WIDE.U32 R4, R4, R5, c[0x0][0x168] ;  /* 0x00005a0004047625 */ /* 0x000fca00078e0005 */
[----:B------:R-:W3:Y:S01]  /*0150*/  @!P0 LDG.E.EL.64 R8, [R4.64] ;  /* 0x0000000404088981 */ /* 0x000ee2000c2e1b00 */
[----:B0-----:R-:W-:Y:S01]  /*0160*/  IMAD.WIDE R2, R0, R10, c[0x0][0x170] ;  /* 0x00005c0000027625 */ /* 0x001fe200078e020a */
[C---:B--2---:R-:W-:Y:S02]  /*0170*/  PRMT R7, R6.reuse, 0x7632, R7 ;  /* 0x0000763206077816 */ /* 0x044fe40000000007 */
[----:B------:R-:W-:Y:S02]  /*0180*/  SHF.L.U32 R11, R6, 0x10, RZ ;  /* 0x00000010060b7819 */ /* 0x000fe400000006ff */
[----:B------:R-:W-:-:S03]  /*0190*/  SHF.L.U32 R6, R7, 0x10, RZ ;  /* 0x0000001007067819 */ /* 0x000fc600000006ff */
[----:B---3--:R-:W-:Y:S02]  /*01a0*/  FADD R8, R11, R8 ;  /* 0x000000080b087221 */ /* 0x008fe40000000000 */
[----:B------:R-:W-:Y:S02]  /*01b0*/  FADD R6, R6, R9 ;  /* 0x0000000906067221 */ /* 0x000fe40000000000 */
[----:B------:R-:W-:Y:S02]  /*01c0*/  FADD R8, R8, 1 ;  /* 0x3f80000008087421 */ /* 0x000fe40000000000 */
[----:B------:R-:W-:-:S05]  /*01d0*/  FADD R7, R6, 1 ;  /* 0x3f80000006077421 */ /* 0x000fca0000000000 */
[----:B------:R-:W-:Y:S01]  /*01e0*/  F2FP.BF16.PACK_AB R7, R7, R8 ;  /* 0x000000080707723e */ /* 0x000fe200000010ff */
[----:B------:R-:W-:Y:S06]  /*01f0*/  @P0 EXIT ;  /* 0x000000000000094d */ /* 0x000fec0003800000 */
[----:B------:R-:W-:Y:S01]  /*0200*/  STG.E [R2.64], R7 ;  /* 0x0000000702007986 */ /* 0x000fe2000c101904 */
[----:B------:R-:W-:Y:S05]  /*0210*/  EXIT ;  /* 0x000000000000794d */ /* 0x000fea0003800000 */
.L_x_0:
[----:B------:R-:W-:-:S00]  /*0220*/  BRA `(.L_x_0) ;  /* 0xfffffff000007947 */ /* 0x000fc0000383ffff */
[----:B------:R-:W-:-:S00]  /*0230*/  NOP ;  /* 0x0000000000007918 */ /* 0x000fc00000000000 */
        /* <DEDUP_REMOVED lines=12> */
.L_x_1:
